//
// Generated by NVIDIA NVVM Compiler
//
// Compiler Build ID: CL-36424714
// Cuda compilation tools, release 13.0, V13.0.88
// Based on NVVM 20.0.0
//

.version 9.0
.target sm_100
.address_size 64

	// .globl	_Z19prescanArray_kernelPjS_S_i
// _ZZ19prescanArray_kernelPjS_S_iE10scan_array has been demoted

.visible .entry _Z19prescanArray_kernelPjS_S_i(
	.param .u64 .ptr .align 1 _Z19prescanArray_kernelPjS_S_i_param_0,
	.param .u64 .ptr .align 1 _Z19prescanArray_kernelPjS_S_i_param_1,
	.param .u64 .ptr .align 1 _Z19prescanArray_kernelPjS_S_i_param_2,
	.param .u32 _Z19prescanArray_kernelPjS_S_i_param_3
)
{
	.reg .pred 	%p<23>;
	.reg .b32 	%r<123>;
	.reg .b64 	%rd<17>;
	// demoted variable
	.shared .align 4 .b8 _ZZ19prescanArray_kernelPjS_S_iE10scan_array[2048];
	ld.param.u64 	%rd4, [_Z19prescanArray_kernelPjS_S_i_param_0];
	ld.param.u64 	%rd5, [_Z19prescanArray_kernelPjS_S_i_param_1];
	ld.param.u64 	%rd3, [_Z19prescanArray_kernelPjS_S_i_param_2];
	ld.param.u32 	%r9, [_Z19prescanArray_kernelPjS_S_i_param_3];
	cvta.to.global.u64 	%rd1, %rd4;
	cvta.to.global.u64 	%rd2, %rd5;
	mov.u32 	%r1, %tid.x;
	mov.u32 	%r2, %ctaid.x;
	mov.u32 	%r3, %ntid.x;
	mul.lo.s32 	%r10, %r2, %r3;
	shl.b32 	%r11, %r10, 1;
	add.s32 	%r4, %r11, %r1;
	setp.ge.s32 	%p1, %r4, %r9;
	shl.b32 	%r12, %r1, 2;
	mov.u32 	%r13, _ZZ19prescanArray_kernelPjS_S_iE10scan_array;
	add.s32 	%r5, %r13, %r12;
	@%p1 bra 	$L__BB0_2;
	mul.wide.s32 	%rd6, %r4, 4;
	add.s64 	%rd7, %rd2, %rd6;
	ld.global.u32 	%r15, [%rd7];
	st.shared.u32 	[%r5], %r15;
	bra.uni 	$L__BB0_3;
$L__BB0_2:
	mov.b32 	%r14, 0;
	st.shared.u32 	[%r5], %r14;
$L__BB0_3:
	add.s32 	%r6, %r4, %r3;
	setp.ge.u32 	%p2, %r6, %r9;
	shl.b32 	%r16, %r3, 2;
	add.s32 	%r7, %r5, %r16;
	@%p2 bra 	$L__BB0_5;
	mul.wide.u32 	%rd8, %r6, 4;
	add.s64 	%rd9, %rd2, %rd8;
	ld.global.u32 	%r18, [%rd9];
	st.shared.u32 	[%r7], %r18;
	bra.uni 	$L__BB0_6;
$L__BB0_5:
	mov.b32 	%r17, 0;
	st.shared.u32 	[%r7], %r17;
$L__BB0_6:
	bar.sync 	0;
	add.s32 	%r8, %r1, 1;
	setp.gt.u32 	%p3, %r1, 255;
	@%p3 bra 	$L__BB0_8;
	shl.b32 	%r19, %r8, 3;
	add.s32 	%r21, %r13, %r19;
	ld.shared.u32 	%r22, [%r21+-8];
	ld.shared.u32 	%r23, [%r21+-4];
	add.s32 	%r24, %r23, %r22;
	st.shared.u32 	[%r21+-4], %r24;
$L__BB0_8:
	bar.sync 	0;
	setp.gt.u32 	%p4, %r1, 127;
	@%p4 bra 	$L__BB0_10;
	shl.b32 	%r25, %r8, 4;
	add.s32 	%r27, %r13, %r25;
	ld.shared.u32 	%r28, [%r27+-12];
	ld.shared.u32 	%r29, [%r27+-4];
	add.s32 	%r30, %r29, %r28;
	st.shared.u32 	[%r27+-4], %r30;
$L__BB0_10:
	bar.sync 	0;
	setp.gt.u32 	%p5, %r1, 63;
	@%p5 bra 	$L__BB0_12;
	shl.b32 	%r31, %r8, 5;
	add.s32 	%r33, %r13, %r31;
	ld.shared.u32 	%r34, [%r33+-20];
	ld.shared.u32 	%r35, [%r33+-4];
	add.s32 	%r36, %r35, %r34;
	st.shared.u32 	[%r33+-4], %r36;
$L__BB0_12:
	bar.sync 	0;
	setp.gt.u32 	%p6, %r1, 31;
	@%p6 bra 	$L__BB0_14;
	shl.b32 	%r37, %r8, 6;
	add.s32 	%r39, %r13, %r37;
	ld.shared.u32 	%r40, [%r39+-36];
	ld.shared.u32 	%r41, [%r39+-4];
	add.s32 	%r42, %r41, %r40;
	st.shared.u32 	[%r39+-4], %r42;
$L__BB0_14:
	bar.sync 	0;
	setp.gt.u32 	%p7, %r1, 15;
	@%p7 bra 	$L__BB0_16;
	shl.b32 	%r43, %r8, 7;
	add.s32 	%r45, %r13, %r43;
	ld.shared.u32 	%r46, [%r45+-68];
	ld.shared.u32 	%r47, [%r45+-4];
	add.s32 	%r48, %r47, %r46;
	st.shared.u32 	[%r45+-4], %r48;
$L__BB0_16:
	bar.sync 	0;
	setp.gt.u32 	%p8, %r1, 7;
	@%p8 bra 	$L__BB0_18;
	shl.b32 	%r49, %r8, 8;
	add.s32 	%r51, %r13, %r49;
	ld.shared.u32 	%r52, [%r51+-132];
	ld.shared.u32 	%r53, [%r51+-4];
	add.s32 	%r54, %r53, %r52;
	st.shared.u32 	[%r51+-4], %r54;
$L__BB0_18:
	bar.sync 	0;
	setp.gt.u32 	%p9, %r1, 3;
	@%p9 bra 	$L__BB0_20;
	shl.b32 	%r55, %r8, 9;
	add.s32 	%r57, %r13, %r55;
	ld.shared.u32 	%r58, [%r57+-260];
	ld.shared.u32 	%r59, [%r57+-4];
	add.s32 	%r60, %r59, %r58;
	st.shared.u32 	[%r57+-4], %r60;
$L__BB0_20:
	bar.sync 	0;
	setp.gt.u32 	%p10, %r1, 1;
	@%p10 bra 	$L__BB0_22;
	shl.b32 	%r61, %r8, 10;
	add.s32 	%r63, %r13, %r61;
	ld.shared.u32 	%r64, [%r63+-516];
	ld.shared.u32 	%r65, [%r63+-4];
	add.s32 	%r66, %r65, %r64;
	st.shared.u32 	[%r63+-4], %r66;
$L__BB0_22:
	bar.sync 	0;
	setp.ne.s32 	%p11, %r1, 0;
	@%p11 bra 	$L__BB0_24;
	ld.shared.u32 	%r67, [_ZZ19prescanArray_kernelPjS_S_iE10scan_array+1020];
	ld.shared.u32 	%r68, [_ZZ19prescanArray_kernelPjS_S_iE10scan_array+2044];
	add.s32 	%r69, %r68, %r67;
	st.shared.u32 	[_ZZ19prescanArray_kernelPjS_S_iE10scan_array+2044], %r69;
$L__BB0_24:
	setp.ne.s32 	%p12, %r1, 0;
	bar.sync 	0;
	@%p12 bra 	$L__BB0_26;
	ld.shared.u32 	%r70, [_ZZ19prescanArray_kernelPjS_S_iE10scan_array+2044];
	cvta.to.global.u64 	%rd10, %rd3;
	mul.wide.u32 	%rd11, %r2, 4;
	add.s64 	%rd12, %rd10, %rd11;
	st.global.u32 	[%rd12], %r70;
	ld.shared.u32 	%r71, [_ZZ19prescanArray_kernelPjS_S_iE10scan_array+1020];
	st.shared.u32 	[_ZZ19prescanArray_kernelPjS_S_iE10scan_array+2044], %r71;
	mov.b32 	%r72, 0;
	st.shared.u32 	[_ZZ19prescanArray_kernelPjS_S_iE10scan_array+1020], %r72;
$L__BB0_26:
	setp.gt.u32 	%p13, %r1, 1;
	bar.sync 	0;
	@%p13 bra 	$L__BB0_28;
	shl.b32 	%r73, %r8, 10;
	add.s32 	%r75, %r13, %r73;
	ld.shared.u32 	%r76, [%r75+-4];
	ld.shared.u32 	%r77, [%r75+-516];
	add.s32 	%r78, %r77, %r76;
	st.shared.u32 	[%r75+-4], %r78;
	st.shared.u32 	[%r75+-516], %r76;
$L__BB0_28:
	setp.gt.u32 	%p14, %r1, 3;
	bar.sync 	0;
	@%p14 bra 	$L__BB0_30;
	shl.b32 	%r79, %r8, 9;
	add.s32 	%r81, %r13, %r79;
	ld.shared.u32 	%r82, [%r81+-4];
	ld.shared.u32 	%r83, [%r81+-260];
	add.s32 	%r84, %r83, %r82;
	st.shared.u32 	[%r81+-4], %r84;
	st.shared.u32 	[%r81+-260], %r82;
$L__BB0_30:
	setp.gt.u32 	%p15, %r1, 7;
	bar.sync 	0;
	@%p15 bra 	$L__BB0_32;
	shl.b32 	%r85, %r8, 8;
	add.s32 	%r87, %r13, %r85;
	ld.shared.u32 	%r88, [%r87+-4];
	ld.shared.u32 	%r89, [%r87+-132];
	add.s32 	%r90, %r89, %r88;
	st.shared.u32 	[%r87+-4], %r90;
	st.shared.u32 	[%r87+-132], %r88;
$L__BB0_32:
	setp.gt.u32 	%p16, %r1, 15;
	bar.sync 	0;
	@%p16 bra 	$L__BB0_34;
	shl.b32 	%r91, %r8, 7;
	add.s32 	%r93, %r13, %r91;
	ld.shared.u32 	%r94, [%r93+-4];
	ld.shared.u32 	%r95, [%r93+-68];
	add.s32 	%r96, %r95, %r94;
	st.shared.u32 	[%r93+-4], %r96;
	st.shared.u32 	[%r93+-68], %r94;
$L__BB0_34:
	setp.gt.u32 	%p17, %r1, 31;
	bar.sync 	0;
	@%p17 bra 	$L__BB0_36;
	shl.b32 	%r97, %r8, 6;
	add.s32 	%r99, %r13, %r97;
	ld.shared.u32 	%r100, [%r99+-4];
	ld.shared.u32 	%r101, [%r99+-36];
	add.s32 	%r102, %r101, %r100;
	st.shared.u32 	[%r99+-4], %r102;
	st.shared.u32 	[%r99+-36], %r100;
$L__BB0_36:
	setp.gt.u32 	%p18, %r1, 63;
	bar.sync 	0;
	@%p18 bra 	$L__BB0_38;
	shl.b32 	%r103, %r8, 5;
	add.s32 	%r105, %r13, %r103;
	ld.shared.u32 	%r106, [%r105+-4];
	ld.shared.u32 	%r107, [%r105+-20];
	add.s32 	%r108, %r107, %r106;
	st.shared.u32 	[%r105+-4], %r108;
	st.shared.u32 	[%r105+-20], %r106;
$L__BB0_38:
	setp.gt.u32 	%p19, %r1, 127;
	bar.sync 	0;
	@%p19 bra 	$L__BB0_40;
	shl.b32 	%r109, %r8, 4;
	add.s32 	%r111, %r13, %r109;
	ld.shared.u32 	%r112, [%r111+-4];
	ld.shared.u32 	%r113, [%r111+-12];
	add.s32 	%r114, %r113, %r112;
	st.shared.u32 	[%r111+-4], %r114;
	st.shared.u32 	[%r111+-12], %r112;
$L__BB0_40:
	setp.gt.u32 	%p20, %r1, 255;
	bar.sync 	0;
	@%p20 bra 	$L__BB0_42;
	shl.b32 	%r115, %r8, 3;
	add.s32 	%r117, %r13, %r115;
	ld.shared.u32 	%r118, [%r117+-4];
	ld.shared.u32 	%r119, [%r117+-8];
	add.s32 	%r120, %r119, %r118;
	st.shared.u32 	[%r117+-4], %r120;
	st.shared.u32 	[%r117+-8], %r118;
$L__BB0_42:
	setp.ge.s32 	%p21, %r4, %r9;
	bar.sync 	0;
	@%p21 bra 	$L__BB0_44;
	ld.shared.u32 	%r121, [%r5];
	mul.wide.s32 	%rd13, %r4, 4;
	add.s64 	%rd14, %rd1, %rd13;
	st.global.u32 	[%rd14], %r121;
$L__BB0_44:
	setp.ge.u32 	%p22, %r6, %r9;
	@%p22 bra 	$L__BB0_46;
	ld.shared.u32 	%r122, [%r7];
	mul.wide.u32 	%rd15, %r6, 4;
	add.s64 	%rd16, %rd1, %rd15;
	st.global.u32 	[%rd16], %r122;
$L__BB0_46:
	ret;

}
	// .globl	_Z18BlockSum_IncrementPjS_i
.visible .entry _Z18BlockSum_IncrementPjS_i(
	.param .u64 .ptr .align 1 _Z18BlockSum_IncrementPjS_i_param_0,
	.param .u64 .ptr .align 1 _Z18BlockSum_IncrementPjS_i_param_1,
	.param .u32 _Z18BlockSum_IncrementPjS_i_param_2
)
{
	.reg .pred 	%p<3>;
	.reg .b32 	%r<17>;
	.reg .b64 	%rd<13>;

	ld.param.u64 	%rd3, [_Z18BlockSum_IncrementPjS_i_param_0];
	ld.param.u64 	%rd4, [_Z18BlockSum_IncrementPjS_i_param_1];
	ld.param.u32 	%r3, [_Z18BlockSum_IncrementPjS_i_param_2];
	cvta.to.global.u64 	%rd1, %rd3;
	cvta.to.global.u64 	%rd2, %rd4;
	mov.u32 	%r1, %ctaid.x;
	shl.b32 	%r4, %r1, 9;
	mov.u32 	%r5, %tid.x;
	shl.b32 	%r6, %r5, 1;
	add.s32 	%r2, %r4, %r6;
	or.b32  	%r7, %r2, 1;
	setp.ge.u32 	%p1, %r7, %r3;
	@%p1 bra 	$L__BB1_2;
	mul.wide.u32 	%rd9, %r1, 4;
	add.s64 	%rd10, %rd2, %rd9;
	ld.global.u32 	%r11, [%rd10];
	mul.wide.u32 	%rd11, %r2, 4;
	add.s64 	%rd12, %rd1, %rd11;
	ld.global.u32 	%r12, [%rd12+4];
	add.s32 	%r13, %r12, %r11;
	st.global.u32 	[%rd12+4], %r13;
	ld.global.u32 	%r14, [%rd10];
	ld.global.u32 	%r15, [%rd12];
	add.s32 	%r16, %r15, %r14;
	st.global.u32 	[%rd12], %r16;
	bra.uni 	$L__BB1_4;
$L__BB1_2:
	setp.ge.u32 	%p2, %r2, %r3;
	@%p2 bra 	$L__BB1_4;
	mul.wide.u32 	%rd5, %r1, 4;
	add.s64 	%rd6, %rd2, %rd5;
	ld.global.u32 	%r8, [%rd6];
	mul.wide.u32 	%rd7, %r2, 4;
	add.s64 	%rd8, %rd1, %rd7;
	ld.global.u32 	%r9, [%rd8];
	add.s32 	%r10, %r9, %r8;
	st.global.u32 	[%rd8], %r10;
$L__BB1_4:
	ret;

}


// ===== COMPILED SASS (sm_100) =====

	.target	sm_100

	.elftype	@"ET_EXEC"


//--------------------- .note.nv.tkinfo           --------------------------
	.section	.note.nv.tkinfo,"",@"SHT_NOTE"
	.sectionflags	@"SHF_NOTE_NV_TKINFO"
	.tkinfo
        /*0018*/ 	.word	0x00000002
        /*0030*/ 	.string	""
        /*0030*/ 	.string	"ptxas"
        /*0030*/ 	.string	"Cuda compilation tools, release 13.0, V13.0.88"
        /*0030*/ 	.string	"Build cuda_13.0.r13.0/compiler.36424714_0"
        /*0030*/ 	.string	"-arch sm_100 -m 64 "



//--------------------- .note.nv.cuinfo           --------------------------
	.section	.note.nv.cuinfo,"",@"SHT_NOTE"
	.sectionflags	@"SHF_NOTE_NV_CUINFO"
        /*0018*/ 	.short	0x0002
        /*001a*/ 	.short	0x0064
        /*001c*/ 	.short	0x0082
	.zero		2


//--------------------- .nv.info                  --------------------------
	.section	.nv.info,"",@"SHT_CUDA_INFO"
	.align	4


	//----- nvinfo : EIATTR_REGCOUNT
	.align		4
        /*0000*/ 	.byte	0x04, 0x2f
        /*0002*/ 	.short	(.L_1 - .L_0)
	.align		4
.L_0:
        /*0004*/ 	.word	index@(_Z19prescanArray_kernelPjS_S_i)
        /*0008*/ 	.word	0x00000016


	//----- nvinfo : EIATTR_FRAME_SIZE
	.align		4
.L_1:
        /*000c*/ 	.byte	0x04, 0x11
        /*000e*/ 	.short	(.L_3 - .L_2)
	.align		4
.L_2:
        /*0010*/ 	.word	index@(_Z19prescanArray_kernelPjS_S_i)
        /*0014*/ 	.word	0x00000000


	//----- nvinfo : EIATTR_REGCOUNT
	.align		4
.L_3:
        /*0018*/ 	.byte	0x04, 0x2f
        /*001a*/ 	.short	(.L_5 - .L_4)
	.align		4
.L_4:
        /*001c*/ 	.word	index@(_Z18BlockSum_IncrementPjS_i)
        /*0020*/ 	.word	0x0000000c


	//----- nvinfo : EIATTR_FRAME_SIZE
	.align		4
.L_5:
        /*0024*/ 	.byte	0x04, 0x11
        /*0026*/ 	.short	(.L_7 - .L_6)
	.align		4
.L_6:
        /*0028*/ 	.word	index@(_Z18BlockSum_IncrementPjS_i)
        /*002c*/ 	.word	0x00000000


	//----- nvinfo : EIATTR_MIN_STACK_SIZE
	.align		4
.L_7:
        /*0030*/ 	.byte	0x04, 0x12
        /*0032*/ 	.short	(.L_9 - .L_8)
	.align		4
.L_8:
        /*0034*/ 	.word	index@(_Z18BlockSum_IncrementPjS_i)
        /*0038*/ 	.word	0x00000000


	//----- nvinfo : EIATTR_MIN_STACK_SIZE
	.align		4
.L_9:
        /*003c*/ 	.byte	0x04, 0x12
        /*003e*/ 	.short	(.L_11 - .L_10)
	.align		4
.L_10:
        /*0040*/ 	.word	index@(_Z19prescanArray_kernelPjS_S_i)
        /*0044*/ 	.word	0x00000000
.L_11:


//--------------------- .nv.compat                --------------------------
	.section	.nv.compat,"",@"SHT_CUDA_COMPAT_INFO"
	.align	4
        /*0000*/ 	.byte	0x02, 0x09, 0x00, 0x00, 0x02, 0x02, 0x01, 0x00, 0x02, 0x05, 0x05, 0x00, 0x03, 0x07, 0x01, 0x01
        /*0010*/ 	.byte	0x02, 0x03, 0x00, 0x00, 0x02, 0x06, 0x01, 0x00, 0x04, 0x0b, 0x08, 0x00, 0x09, 0x00, 0x00, 0x00
        /*0020*/ 	.byte	0x00, 0x00, 0x00, 0x00


//--------------------- .nv.info._Z18BlockSum_IncrementPjS_i --------------------------
	.section	.nv.info._Z18BlockSum_IncrementPjS_i,"",@"SHT_CUDA_INFO"
	.sectionflags	@""
	.align	4


	//----- nvinfo : EIATTR_CUDA_API_VERSION
	.align		4
        /*0000*/ 	.byte	0x04, 0x37
        /*0002*/ 	.short	(.L_13 - .L_12)
.L_12:
        /*0004*/ 	.word	0x00000082


	//----- nvinfo : EIATTR_KPARAM_INFO
	.align		4
.L_13:
        /*0008*/ 	.byte	0x04, 0x17
        /*000a*/ 	.short	(.L_15 - .L_14)
.L_14:
        /*000c*/ 	.word	0x00000000
        /*0010*/ 	.short	0x0002
        /*0012*/ 	.short	0x0010
        /*0014*/ 	.byte	0x00, 0xf0, 0x11, 0x00


	//----- nvinfo : EIATTR_KPARAM_INFO
	.align		4
.L_15:
        /*0018*/ 	.byte	0x04, 0x17
        /*001a*/ 	.short	(.L_17 - .L_16)
.L_16:
        /*001c*/ 	.word	0x00000000
        /*0020*/ 	.short	0x0001
        /*0022*/ 	.short	0x0008
        /*0024*/ 	.byte	0x00, 0xf5, 0x21, 0x00


	//----- nvinfo : EIATTR_KPARAM_INFO
	.align		4
.L_17:
        /*0028*/ 	.byte	0x04, 0x17
        /*002a*/ 	.short	(.L_19 - .L_18)
.L_18:
        /*002c*/ 	.word	0x00000000
        /*0030*/ 	.short	0x0000
        /*0032*/ 	.short	0x0000
        /*0034*/ 	.byte	0x00, 0xf5, 0x21, 0x00


	//----- nvinfo : EIATTR_SPARSE_MMA_MASK
	.align		4
.L_19:
        /*0038*/ 	.byte	0x03, 0x50
        /*003a*/ 	.short	0x0000


	//----- nvinfo : EIATTR_MAXREG_COUNT
	.align		4
        /*003c*/ 	.byte	0x03, 0x1b
        /*003e*/ 	.short	0x00ff


	//----- nvinfo : EIATTR_MERCURY_ISA_VERSION
	.align		4
        /*0040*/ 	.byte	0x03, 0x5f
        /*0042*/ 	.short	0x0101


	//----- nvinfo : EIATTR_VRC_CTA_INIT_COUNT
	.align		4
        /*0044*/ 	.byte	0x02, 0x4a
	.zero		1
	.zero		1


	//----- nvinfo : EIATTR_EXIT_INSTR_OFFSETS
	.align		4
        /*0048*/ 	.byte	0x04, 0x1c
        /*004a*/ 	.short	(.L_21 - .L_20)


	//   ....[0]....
.L_20:
        /*004c*/ 	.word	0x00000160


	//   ....[1]....
        /*0050*/ 	.word	0x00000180


	//   ....[2]....
        /*0054*/ 	.word	0x00000210


	//----- nvinfo : EIATTR_CRS_STACK_SIZE
	.align		4
.L_21:
        /*0058*/ 	.byte	0x04, 0x1e
        /*005a*/ 	.short	(.L_23 - .L_22)
.L_22:
        /*005c*/ 	.word	0x00000000


	//----- nvinfo : EIATTR_CBANK_PARAM_SIZE
	.align		4
.L_23:
        /*0060*/ 	.byte	0x03, 0x19
        /*0062*/ 	.short	0x0014


	//----- nvinfo : EIATTR_PARAM_CBANK
	.align		4
        /*0064*/ 	.byte	0x04, 0x0a
        /*0066*/ 	.short	(.L_25 - .L_24)
	.align		4
.L_24:
        /*0068*/ 	.word	index@(.nv.constant0._Z18BlockSum_IncrementPjS_i)
        /*006c*/ 	.short	0x0380
        /*006e*/ 	.short	0x0014


	//----- nvinfo : EIATTR_SW_WAR
	.align		4
.L_25:
        /*0070*/ 	.byte	0x04, 0x36
        /*0072*/ 	.short	(.L_27 - .L_26)
.L_26:
        /*0074*/ 	.word	0x00000008
.L_27:


//--------------------- .nv.info._Z19prescanArray_kernelPjS_S_i --------------------------
	.section	.nv.info._Z19prescanArray_kernelPjS_S_i,"",@"SHT_CUDA_INFO"
	.sectionflags	@""
	.align	4


	//----- nvinfo : EIATTR_CUDA_API_VERSION
	.align		4
        /*0000*/ 	.byte	0x04, 0x37
        /*0002*/ 	.short	(.L_29 - .L_28)
.L_28:
        /*0004*/ 	.word	0x00000082


	//----- nvinfo : EIATTR_KPARAM_INFO
	.align		4
.L_29:
        /*0008*/ 	.byte	0x04, 0x17
        /*000a*/ 	.short	(.L_31 - .L_30)
.L_30:
        /*000c*/ 	.word	0x00000000
        /*0010*/ 	.short	0x0003
        /*0012*/ 	.short	0x0018
        /*0014*/ 	.byte	0x00, 0xf0, 0x11, 0x00


	//----- nvinfo : EIATTR_KPARAM_INFO
	.align		4
.L_31:
        /*0018*/ 	.byte	0x04, 0x17
        /*001a*/ 	.short	(.L_33 - .L_32)
.L_32:
        /*001c*/ 	.word	0x00000000
        /*0020*/ 	.short	0x0002
        /*0022*/ 	.short	0x0010
        /*0024*/ 	.byte	0x00, 0xf5, 0x21, 0x00


	//----- nvinfo : EIATTR_KPARAM_INFO
	.align		4
.L_33:
        /*0028*/ 	.byte	0x04, 0x17
        /*002a*/ 	.short	(.L_35 - .L_34)
.L_34:
        /*002c*/ 	.word	0x00000000
        /*0030*/ 	.short	0x0001
        /*0032*/ 	.short	0x0008
        /*0034*/ 	.byte	0x00, 0xf5, 0x21, 0x00


	//----- nvinfo : EIATTR_KPARAM_INFO
	.align		4
.L_35:
        /*0038*/ 	.byte	0x04, 0x17
        /*003a*/ 	.short	(.L_37 - .L_36)
.L_36:
        /*003c*/ 	.word	0x00000000
        /*0040*/ 	.short	0x0000
        /*0042*/ 	.short	0x0000
        /*0044*/ 	.byte	0x00, 0xf5, 0x21, 0x00


	//----- nvinfo : EIATTR_SPARSE_MMA_MASK
	.align		4
.L_37:
        /*0048*/ 	.byte	0x03, 0x50
        /*004a*/ 	.short	0x0000


	//----- nvinfo : EIATTR_MAXREG_COUNT
	.align		4
        /*004c*/ 	.byte	0x03, 0x1b
        /*004e*/ 	.short	0x00ff


	//----- nvinfo : EIATTR_NUM_BARRIERS
	.align		4
        /*0050*/ 	.byte	0x02, 0x4c
        /*0052*/ 	.byte	0x01
	.zero		1


	//----- nvinfo : EIATTR_MERCURY_ISA_VERSION
	.align		4
        /*0054*/ 	.byte	0x03, 0x5f
        /*0056*/ 	.short	0x0101


	//----- nvinfo : EIATTR_VRC_CTA_INIT_COUNT
	.align		4
        /*0058*/ 	.byte	0x02, 0x4a
	.zero		1
	.zero		1


	//----- nvinfo : EIATTR_EXIT_INSTR_OFFSETS
	.align		4
        /*005c*/ 	.byte	0x04, 0x1c
        /*005e*/ 	.short	(.L_39 - .L_38)


	//   ....[0]....
.L_38:
        /*0060*/ 	.word	0x000009f0


	//   ....[1]....
        /*0064*/ 	.word	0x00000a40


	//----- nvinfo : EIATTR_CBANK_PARAM_SIZE
	.align		4
.L_39:
        /*0068*/ 	.byte	0x03, 0x19
        /*006a*/ 	.short	0x001c


	//----- nvinfo : EIATTR_PARAM_CBANK
	.align		4
        /*006c*/ 	.byte	0x04, 0x0a
        /*006e*/ 	.short	(.L_41 - .L_40)
	.align		4
.L_40:
        /*0070*/ 	.word	index@(.nv.constant0._Z19prescanArray_kernelPjS_S_i)
        /*0074*/ 	.short	0x0380
        /*0076*/ 	.short	0x001c


	//----- nvinfo : EIATTR_SW_WAR
	.align		4
.L_41:
        /*0078*/ 	.byte	0x04, 0x36
        /*007a*/ 	.short	(.L_43 - .L_42)
.L_42:
        /*007c*/ 	.word	0x00000008
.L_43:


//--------------------- .nv.callgraph             --------------------------
	.section	.nv.callgraph,"",@"SHT_CUDA_CALLGRAPH"
	.align	4
	.sectionentsize	8
	.align		4
        /*0000*/ 	.word	0x00000000
	.align		4
        /*0004*/ 	.word	0xffffffff
	.align		4
        /*0008*/ 	.word	0x00000000
	.align		4
        /*000c*/ 	.word	0xfffffffe
	.align		4
        /*0010*/ 	.word	0x00000000
	.align		4
        /*0014*/ 	.word	0xfffffffd
	.align		4
        /*0018*/ 	.word	0x00000000
	.align		4
        /*001c*/ 	.word	0xfffffffc


//--------------------- .text._Z18BlockSum_IncrementPjS_i --------------------------
	.section	.text._Z18BlockSum_IncrementPjS_i,"ax",@progbits
	.align	128
        .global         _Z18BlockSum_IncrementPjS_i
        .type           _Z18BlockSum_IncrementPjS_i,@function
        .size           _Z18BlockSum_IncrementPjS_i,(.L_x_3 - _Z18BlockSum_IncrementPjS_i)
        .other          _Z18BlockSum_IncrementPjS_i,@"STO_CUDA_ENTRY STV_DEFAULT"
_Z18BlockSum_IncrementPjS_i:
.text._Z18BlockSum_IncrementPjS_i:
[----:B------:R-:W-:Y:S01]  /*0000*/  LDC R1, c[0x0][0x37c] ;  /* 0x0000df00ff017b82 */ /* 0x000fe20000000800 */
[----:B------:R-:W0:Y:S01]  /*0010*/  S2R R9, SR_CTAID.X ;  /* 0x0000000000097919 */ /* 0x000e220000002500 */
[----:B------:R-:W1:Y:S01]  /*0020*/  LDCU UR6, c[0x0][0x390] ;  /* 0x00007200ff0677ac */ /* 0x000e620008000800 */
[----:B------:R-:W0:Y:S01]  /*0030*/  S2R R0, SR_TID.X ;  /* 0x0000000000007919 */ /* 0x000e220000002100 */
[----:B------:R-:W2:Y:S01]  /*0040*/  LDCU.64 UR4, c[0x0][0x358] ;  /* 0x00006b00ff0477ac */ /* 0x000ea20008000a00 */
[----:B0-----:R-:W-:-:S04]  /*0050*/  LEA R0, R9, R0, 0x8 ;  /* 0x0000000009007211 */ /* 0x001fc800078e40ff */
[----:B------:R-:W-:-:S04]  /*0060*/  SHF.L.U32 R7, R0, 0x1, RZ ;  /* 0x0000000100077819 */ /* 0x000fc800000006ff */
[----:B------:R-:W-:-:S04]  /*0070*/  IADD3 R0, PT, PT, R7, 0x1, RZ ;  /* 0x0000000107007810 */ /* 0x000fc80007ffe0ff */
[----:B-1----:R-:W-:-:S13]  /*0080*/  ISETP.GE.U32.AND P0, PT, R0, UR6, PT ;  /* 0x0000000600007c0c */ /* 0x002fda000bf06070 */
[----:B--2---:R-:W-:Y:S05]  /*0090*/  @P0 BRA `(.L_x_0) ;  /* 0x0000000000340947 */ /* 0x004fea0003800000 */
[----:B------:R-:W0:Y:S08]  /*00a0*/  LDC.64 R2, c[0x0][0x388] ;  /* 0x0000e200ff027b82 */ /* 0x000e300000000a00 */
[----:B------:R-:W1:Y:S01]  /*00b0*/  LDC.64 R4, c[0x0][0x380] ;  /* 0x0000e000ff047b82 */ /* 0x000e620000000a00 */
[----:B0-----:R-:W-:-:S05]  /*00c0*/  IMAD.WIDE.U32 R2, R9, 0x4, R2 ;  /* 0x0000000409027825 */ /* 0x001fca00078e0002 */
[----:B------:R-:W2:Y:S01]  /*00d0*/  LDG.E R0, desc[UR4][R2.64] ;  /* 0x0000000402007981 */ /* 0x000ea2000c1e1900 */
[----:B-1----:R-:W-:-:S05]  /*00e0*/  IMAD.WIDE.U32 R4, R7, 0x4, R4 ;  /* 0x0000000407047825 */ /* 0x002fca00078e0004 */
[----:B------:R-:W2:Y:S04]  /*00f0*/  LDG.E R7, desc[UR4][R4.64+0x4] ;  /* 0x0000040404077981 */ /* 0x000ea8000c1e1900 */
[----:B------:R-:W3:Y:S01]  /*0100*/  LDG.E R9, desc[UR4][R4.64] ;  /* 0x0000000404097981 */ /* 0x000ee2000c1e1900 */
[----:B--2---:R-:W-:-:S05]  /*0110*/  IMAD.IADD R7, R0, 0x1, R7 ;  /* 0x0000000100077824 */ /* 0x004fca00078e0207 */
[----:B------:R-:W-:Y:S04]  /*0120*/  STG.E desc[UR4][R4.64+0x4], R7 ;  /* 0x0000040704007986 */ /* 0x000fe8000c101904 */
[----:B------:R-:W3:Y:S02]  /*0130*/  LDG.E R0, desc[UR4][R2.64] ;  /* 0x0000000402007981 */ /* 0x000ee4000c1e1900 */
[----:B---3--:R-:W-:-:S05]  /*0140*/  IADD3 R9, PT, PT, R0, R9, RZ ;  /* 0x0000000900097210 */ /* 0x008fca0007ffe0ff */
[----:B------:R-:W-:Y:S01]  /*0150*/  STG.E desc[UR4][R4.64], R9 ;  /* 0x0000000904007986 */ /* 0x000fe2000c101904 */
[----:B------:R-:W-:Y:S05]  /*0160*/  EXIT ;  /* 0x000000000000794d */ /* 0x000fea0003800000 */
.L_x_0:
[----:B------:R-:W-:-:S13]  /*0170*/  ISETP.GE.U32.AND P0, PT, R7, UR6, PT ;  /* 0x0000000607007c0c */ /* 0x000fda000bf06070 */
[----:B------:R-:W-:Y:S05]  /*0180*/  @P0 EXIT ;  /* 0x000000000000094d */ /* 0x000fea0003800000 */
[----:B------:R-:W0:Y:S08]  /*0190*/  LDC.64 R2, c[0x0][0x388] ;  /* 0x0000e200ff027b82 */ /* 0x000e300000000a00 */
[----:B------:R-:W1:Y:S01]  /*01a0*/  LDC.64 R4, c[0x0][0x380] ;  /* 0x0000e000ff047b82 */ /* 0x000e620000000a00 */
[----:B0-----:R-:W-:-:S06]  /*01b0*/  IMAD.WIDE.U32 R2, R9, 0x4, R2 ;  /* 0x0000000409027825 */ /* 0x001fcc00078e0002 */
[----:B------:R-:W2:Y:S01]  /*01c0*/  LDG.E R2, desc[UR4][R2.64] ;  /* 0x0000000402027981 */ /* 0x000ea2000c1e1900 */
[----:B-1----:R-:W-:-:S05]  /*01d0*/  IMAD.WIDE.U32 R4, R7, 0x4, R4 ;  /* 0x0000000407047825 */ /* 0x002fca00078e0004 */
[----:B------:R-:W2:Y:S02]  /*01e0*/  LDG.E R7, desc[UR4][R4.64] ;  /* 0x0000000404077981 */ /* 0x000ea4000c1e1900 */
[----:B--2---:R-:W-:-:S05]  /*01f0*/  IMAD.IADD R7, R2, 0x1, R7 ;  /* 0x0000000102077824 */ /* 0x004fca00078e0207 */
[----:B------:R-:W-:Y:S01]  /*0200*/  STG.E desc[UR4][R4.64], R7 ;  /* 0x0000000704007986 */ /* 0x000fe2000c101904 */
[----:B------:R-:W-:Y:S05]  /*0210*/  EXIT ;  /* 0x000000000000794d */ /* 0x000fea0003800000 */
.L_x_1:
[----:B------:R-:W-:-:S00]  /*0220*/  BRA `(.L_x_1) ;  /* 0xfffffffc00fc7947 */ /* 0x000fc0000383ffff */
[----:B------:R-:W-:-:S00]  /*0230*/  NOP ;  /* 0x0000000000007918 */ /* 0x000fc00000000000 */
        /* <DEDUP_REMOVED lines=12> */
.L_x_3:


//--------------------- .text._Z19prescanArray_kernelPjS_S_i --------------------------
	.section	.text._Z19prescanArray_kernelPjS_S_i,"ax",@progbits
	.align	128
        .global         _Z19prescanArray_kernelPjS_S_i
        .type           _Z19prescanArray_kernelPjS_S_i,@function
        .size           _Z19prescanArray_kernelPjS_S_i,(.L_x_4 - _Z19prescanArray_kernelPjS_S_i)
        .other          _Z19prescanArray_kernelPjS_S_i,@"STO_CUDA_ENTRY STV_DEFAULT"
_Z19prescanArray_kernelPjS_S_i:
.text._Z19prescanArray_kernelPjS_S_i:
[----:B------:R-:W-:Y:S01]  /*0000*/  LDC R1, c[0x0][0x37c] ;  /* 0x0000df00ff017b82 */ /* 0x000fe20000000800 */
[----:B------:R-:W0:Y:S07]  /*0010*/  S2R R4, SR_CTAID.X ;  /* 0x0000000000047919 */ /* 0x000e2e0000002500 */
[----:B------:R-:W0:Y:S01]  /*0020*/  LDC R5, c[0x0][0x360] ;  /* 0x0000d800ff057b82 */ /* 0x000e220000000800 */
[----:B------:R-:W1:Y:S01]  /*0030*/  LDCU UR4, c[0x0][0x398] ;  /* 0x00007300ff0477ac */ /* 0x000e620008000800 */
[----:B------:R-:W2:Y:S01]  /*0040*/  S2R R3, SR_TID.X ;  /* 0x0000000000037919 */ /* 0x000ea20000002100 */
[----:B------:R-:W3:Y:S01]  /*0050*/  LDCU.64 UR6, c[0x0][0x358] ;  /* 0x00006b00ff0677ac */ /* 0x000ee20008000a00 */
[----:B0-----:R-:W-:-:S04]  /*0060*/  IMAD R2, R4, R5, RZ ;  /* 0x0000000504027224 */ /* 0x001fc800078e02ff */
[----:B--2---:R-:W-:-:S04]  /*0070*/  IMAD R2, R2, 0x2, R3 ;  /* 0x0000000202027824 */ /* 0x004fc800078e0203 */
[C---:B------:R-:W-:Y:S01]  /*0080*/  IMAD.IADD R0, R2.reuse, 0x1, R5 ;  /* 0x0000000102007824 */ /* 0x040fe200078e0205 */
[----:B-1----:R-:W-:-:S04]  /*0090*/  ISETP.GE.AND P1, PT, R2, UR4, PT ;  /* 0x0000000402007c0c */ /* 0x002fc8000bf26270 */
[----:B------:R-:W-:-:S09]  /*00a0*/  ISETP.GE.U32.AND P0, PT, R0, UR4, PT ;  /* 0x0000000400007c0c */ /* 0x000fd2000bf06070 */
[----:B------:R-:W0:Y:S08]  /*00b0*/  @!P1 LDC.64 R8, c[0x0][0x388] ;  /* 0x0000e200ff089b82 */ /* 0x000e300000000a00 */
[----:B------:R-:W1:Y:S01]  /*00c0*/  @!P0 LDC.64 R10, c[0x0][0x388] ;  /* 0x0000e200ff0a8b82 */ /* 0x000e620000000a00 */
[----:B0-----:R-:W-:-:S06]  /*00d0*/  @!P1 IMAD.WIDE R8, R2, 0x4, R8 ;  /* 0x0000000402089825 */ /* 0x001fcc00078e0208 */
[----:B---3--:R-:W2:Y:S01]  /*00e0*/  @!P1 LDG.E R9, desc[UR6][R8.64] ;  /* 0x0000000608099981 */ /* 0x008ea2000c1e1900 */
[----:B-1----:R-:W-:-:S06]  /*00f0*/  @!P0 IMAD.WIDE.U32 R10, R0, 0x4, R10 ;  /* 0x00000004000a8825 */ /* 0x002fcc00078e000a */
[----:B------:R0:W3:Y:S01]  /*0100*/  @!P0 LDG.E R10, desc[UR6][R10.64] ;  /* 0x000000060a0a8981 */ /* 0x0000e2000c1e1900 */
[----:B------:R-:W1:Y:S01]  /*0110*/  S2UR UR5, SR_CgaCtaId ;  /* 0x00000000000579c3 */ /* 0x000e620000008800 */
[----:B------:R-:W-:Y:S02]  /*0120*/  UMOV UR4, 0x400 ;  /* 0x0000040000047882 */ /* 0x000fe40000000000 */
[----:B-1----:R-:W-:-:S06]  /*0130*/  ULEA UR4, UR5, UR4, 0x18 ;  /* 0x0000000405047291 */ /* 0x002fcc000f8ec0ff */
[----:B------:R-:W-:-:S05]  /*0140*/  LEA R6, R3, UR4, 0x2 ;  /* 0x0000000403067c11 */ /* 0x000fca000f8e10ff */
[----:B------:R-:W-:Y:S01]  /*0150*/  IMAD R5, R5, 0x4, R6 ;  /* 0x0000000405057824 */ /* 0x000fe200078e0206 */
[----:B------:R-:W-:-:S13]  /*0160*/  ISETP.GT.U32.AND P2, PT, R3, 0xff, PT ;  /* 0x000000ff0300780c */ /* 0x000fda0003f44070 */
[C---:B------:R-:W-:Y:S02]  /*0170*/  @!P2 LEA R15, R3.reuse, UR4, 0x3 ;  /* 0x00000004030fac11 */ /* 0x040fe4000f8e18ff */
[----:B------:R-:W-:-:S13]  /*0180*/  ISETP.GT.U32.AND P3, PT, R3, 0x7f, PT ;  /* 0x0000007f0300780c */ /* 0x000fda0003f64070 */
[C---:B------:R-:W-:Y:S02]  /*0190*/  @!P3 LEA R14, R3.reuse, UR4, 0x4 ;  /* 0x00000004030ebc11 */ /* 0x040fe4000f8e20ff */
[----:B------:R-:W-:-:S13]  /*01a0*/  ISETP.GT.U32.AND P4, PT, R3, 0x3f, PT ;  /* 0x0000003f0300780c */ /* 0x000fda0003f84070 */
[----:B0-----:R-:W-:Y:S01]  /*01b0*/  @!P4 LEA R11, R3, UR4, 0x5 ;  /* 0x00000004030bcc11 */ /* 0x001fe2000f8e28ff */
[----:B--2---:R-:W-:Y:S04]  /*01c0*/  @!P1 STS [R6], R9 ;  /* 0x0000000906009388 */ /* 0x004fe80000000800 */
[----:B------:R-:W-:Y:S04]  /*01d0*/  @P1 STS [R6], RZ ;  /* 0x000000ff06001388 */ /* 0x000fe80000000800 */
[----:B---3--:R-:W-:Y:S04]  /*01e0*/  @!P0 STS [R5], R10 ;  /* 0x0000000a05008388 */ /* 0x008fe80000000800 */
[----:B------:R-:W-:Y:S01]  /*01f0*/  @P0 STS [R5], RZ ;  /* 0x000000ff05000388 */ /* 0x000fe20000000800 */
[----:B------:R-:W-:Y:S06]  /*0200*/  BAR.SYNC.DEFER_BLOCKING 0x0 ;  /* 0x0000000000007b1d */ /* 0x000fec0000010000 */
[----:B------:R-:W0:Y:S02]  /*0210*/  @!P2 LDS.64 R12, [R15] ;  /* 0x000000000f0ca984 */ /* 0x000e240000000a00 */
[----:B0-----:R-:W-:-:S05]  /*0220*/  @!P2 IMAD.IADD R12, R12, 0x1, R13 ;  /* 0x000000010c0ca824 */ /* 0x001fca00078e020d */
[----:B------:R-:W-:Y:S01]  /*0230*/  @!P2 STS [R15+0x4], R12 ;  /* 0x0000040c0f00a388 */ /* 0x000fe20000000800 */
[----:B------:R-:W-:Y:S06]  /*0240*/  BAR.SYNC.DEFER_BLOCKING 0x0 ;  /* 0x0000000000007b1d */ /* 0x000fec0000010000 */
[----:B------:R-:W-:Y:S04]  /*0250*/  @!P3 LDS R7, [R14+0x4] ;  /* 0x000004000e07b984 */ /* 0x000fe80000000800 */
[----:B------:R-:W0:Y:S02]  /*0260*/  @!P3 LDS R8, [R14+0xc] ;  /* 0x00000c000e08b984 */ /* 0x000e240000000800 */
[----:B0-----:R-:W-:-:S05]  /*0270*/  @!P3 IMAD.IADD R7, R7, 0x1, R8 ;  /* 0x000000010707b824 */ /* 0x001fca00078e0208 */
[----:B------:R-:W-:Y:S01]  /*0280*/  @!P3 STS [R14+0xc], R7 ;  /* 0x00000c070e00b388 */ /* 0x000fe20000000800 */
[----:B------:R-:W-:Y:S06]  /*0290*/  BAR.SYNC.DEFER_BLOCKING 0x0 ;  /* 0x0000000000007b1d */ /* 0x000fec0000010000 */
[----:B------:R-:W-:Y:S04]  /*02a0*/  @!P4 LDS R8, [R11+0xc] ;  /* 0x00000c000b08c984 */ /* 0x000fe80000000800 */
[----:B------:R-:W0:Y:S01]  /*02b0*/  @!P4 LDS R9, [R11+0x1c] ;  /* 0x00001c000b09c984 */ /* 0x000e220000000800 */
[----:B------:R-:W-:-:S13]  /*02c0*/  ISETP.GT.U32.AND P5, PT, R3, 0x1f, PT ;  /* 0x0000001f0300780c */ /* 0x000fda0003fa4070 */
[----:B------:R-:W-:Y:S01]  /*02d0*/  @!P5 LEA R12, R3, UR4, 0x6 ;  /* 0x00000004030cdc11 */ /* 0x000fe2000f8e30ff */
        /* <DEDUP_REMOVED lines=33> */
[----:B------:R-:W-:Y:S01]  /*04f0*/  ISETP.NE.AND P6, PT, R3, RZ, PT ;  /* 0x000000ff0300720c */ /* 0x000fe20003fc5270 */
[----:B0-----:R-:W-:-:S05]  /*0500*/  @!P5 IMAD.IADD R7, R7, 0x1, R10 ;  /* 0x000000010707d824 */ /* 0x001fca00078e020a */
[----:B------:R-:W-:Y:S01]  /*0510*/  @!P5 STS [R14+0x3fc], R7 ;  /* 0x0003fc070e00d388 */ /* 0x000fe20000000800 */
[----:B------:R-:W-:Y:S06]  /*0520*/  BAR.SYNC.DEFER_BLOCKING 0x0 ;  /* 0x0000000000007b1d */ /* 0x000fec0000010000 */
[----:B------:R-:W-:Y:S04]  /*0530*/  @!P6 LDS R8, [UR4+0x3fc] ;  /* 0x0003fc04ff08e984 */ /* 0x000fe80008000800 */
[----:B------:R-:W0:Y:S02]  /*0540*/  @!P6 LDS R11, [UR4+0x7fc] ;  /* 0x0007fc04ff0be984 */ /* 0x000e240008000800 */
[----:B0-----:R-:W-:-:S02]  /*0550*/  @!P6 IMAD.IADD R11, R8, 0x1, R11 ;  /* 0x00000001080be824 */ /* 0x001fc400078e020b */
[----:B------:R-:W0:Y:S03]  /*0560*/  @!P6 LDC.64 R8, c[0x0][0x390] ;  /* 0x0000e400ff08eb82 */ /* 0x000e260000000a00 */
[----:B------:R-:W-:Y:S05]  /*0570*/  @!P6 STS [UR4+0x7fc], R11 ;  /* 0x0007fc0bff00e988 */ /* 0x000fea0008000804 */
[----:B------:R-:W-:Y:S06]  /*0580*/  BAR.SYNC.DEFER_BLOCKING 0x0 ;  /* 0x0000000000007b1d */ /* 0x000fec0000010000 */
[----:B------:R-:W1:Y:S04]  /*0590*/  @!P6 LDS R13, [UR4+0x7fc] ;  /* 0x0007fc04ff0de984 */ /* 0x000e680008000800 */
[----:B------:R-:W2:Y:S01]  /*05a0*/  @!P6 LDS R10, [UR4+0x3fc] ;  /* 0x0003fc04ff0ae984 */ /* 0x000ea20008000800 */
[----:B0-----:R-:W-:-:S03]  /*05b0*/  @!P6 IMAD.WIDE.U32 R8, R4, 0x4, R8 ;  /* 0x000000040408e825 */ /* 0x001fc600078e0008 */
[----:B------:R-:W-:Y:S01]  /*05c0*/  @!P6 STS [UR4+0x3fc], RZ ;  /* 0x0003fcffff00e988 */ /* 0x000fe20008000804 */
[----:B------:R-:W-:-:S03]  /*05d0*/  @!P5 LEA R12, R3, UR4, 0xa ;  /* 0x00000004030cdc11 */ /* 0x000fc6000f8e50ff */
[----:B-1----:R-:W-:Y:S04]  /*05e0*/  @!P6 STG.E desc[UR6][R8.64], R13 ;  /* 0x0000000d0800e986 */ /* 0x002fe8000c101906 */
[----:B--2---:R-:W-:Y:S01]  /*05f0*/  @!P6 STS [UR4+0x7fc], R10 ;  /* 0x0007fc0aff00e988 */ /* 0x004fe20008000804 */
[----:B------:R-:W-:Y:S06]  /*0600*/  BAR.SYNC.DEFER_BLOCKING 0x0 ;  /* 0x0000000000007b1d */ /* 0x000fec0000010000 */
[----:B------:R-:W-:Y:S04]  /*0610*/  @!P5 LDS R4, [R12+0x3fc] ;  /* 0x0003fc000c04d984 */ /* 0x000fe80000000800 */
[----:B------:R-:W0:Y:S01]  /*0620*/  @!P5 LDS R7, [R12+0x1fc] ;  /* 0x0001fc000c07d984 */ /* 0x000e220000000800 */
[----:B------:R-:W-:Y:S01]  /*0630*/  @!P4 LEA R11, R3, UR4, 0x9 ;  /* 0x00000004030bcc11 */ /* 0x000fe2000f8e48ff */
[----:B0-----:R-:W-:-:S02]  /*0640*/  @!P5 IMAD.IADD R7, R4, 0x1, R7 ;  /* 0x000000010407d824 */ /* 0x001fc400078e0207 */
[----:B------:R-:W-:Y:S04]  /*0650*/  @!P5 STS [R12+0x1fc], R4 ;  /* 0x0001fc040c00d388 */ /* 0x000fe80000000800 */
[----:B------:R-:W-:Y:S01]  /*0660*/  @!P5 STS [R12+0x3fc], R7 ;  /* 0x0003fc070c00d388 */ /* 0x000fe20000000800 */
[----:B------:R-:W-:Y:S06]  /*0670*/  BAR.SYNC.DEFER_BLOCKING 0x0 ;  /* 0x0000000000007b1d */ /* 0x000fec0000010000 */
[----:B------:R-:W-:Y:S04]  /*0680*/  @!P4 LDS R8, [R11+0x1fc] ;  /* 0x0001fc000b08c984 */ /* 0x000fe80000000800 */
[----:B------:R-:W0:Y:S01]  /*0690*/  @!P4 LDS R9, [R11+0xfc] ;  /* 0x0000fc000b09c984 */ /* 0x000e220000000800 */
[----:B------:R-:W-:-:S13]  /*06a0*/  ISETP.GT.U32.AND P5, PT, R3, 0x7, PT ;  /* 0x000000070300780c */ /* 0x000fda0003fa4070 */
[C---:B------:R-:W-:Y:S01]  /*06b0*/  @!P5 LEA R10, R3.reuse, UR4, 0x8 ;  /* 0x00000004030adc11 */ /* 0x040fe2000f8e40ff */
[----:B0-----:R-:W-:Y:S01]  /*06c0*/  @!P4 IMAD.IADD R9, R8, 0x1, R9 ;  /* 0x000000010809c824 */ /* 0x001fe200078e0209 */
        /* <DEDUP_REMOVED lines=29> */
[----:B------:R-:W-:Y:S01]  /*08a0*/  @!P3 LEA R15, R3, UR4, 0x4 ;  /* 0x00000004030fbc11 */ /* 0x000fe2000f8e20ff */
[----:B0-----:R-:W-:-:S02]  /*08b0*/  @!P6 IMAD.IADD R9, R10, 0x1, R9 ;  /* 0x000000010a09e824 */ /* 0x001fc400078e0209 */
[----:B------:R-:W-:Y:S04]  /*08c0*/  @!P6 STS [R14+0xc], R10 ;  /* 0x00000c0a0e00e388 */ /* 0x000fe80000000800 */
[----:B------:R0:W-:Y:S01]  /*08d0*/  @!P6 STS [R14+0x1c], R9 ;  /* 0x00001c090e00e388 */ /* 0x0001e20000000800 */
[----:B------:R-:W-:Y:S01]  /*08e0*/  BAR.SYNC.DEFER_BLOCKING 0x0 ;  /* 0x0000000000007b1d */ /* 0x000fe20000010000 */
[----:B------:R-:W-:-:S07]  /*08f0*/  @!P2 LEA R16, R3, UR4, 0x3 ;  /* 0x000000040310ac11 */ /* 0x000fce000f8e18ff */
[----:B0-----:R-:W0:Y:S01]  /*0900*/  @!P1 LDC.64 R8, c[0x0][0x380] ;  /* 0x0000e000ff089b82 */ /* 0x001e220000000a00 */
[----:B------:R-:W-:Y:S04]  /*0910*/  @!P3 LDS R11, [R15+0x4] ;  /* 0x000004000f0bb984 */ /* 0x000fe80000000800 */
[----:B------:R-:W1:Y:S02]  /*0920*/  @!P3 LDS R4, [R15+0xc] ;  /* 0x00000c000f04b984 */ /* 0x000e640000000800 */
[----:B-1----:R-:W-:Y:S02]  /*0930*/  @!P3 IMAD.IADD R7, R4, 0x1, R11 ;  /* 0x000000010407b824 */ /* 0x002fe400078e020b */
[----:B------:R-:W-:Y:S04]  /*0940*/  @!P3 STS [R15+0x4], R4 ;  /* 0x000004040f00b388 */ /* 0x000fe80000000800 */
[----:B------:R-:W-:Y:S01]  /*0950*/  @!P3 STS [R15+0xc], R7 ;  /* 0x00000c070f00b388 */ /* 0x000fe20000000800 */
[----:B------:R-:W-:Y:S06]  /*0960*/  BAR.SYNC.DEFER_BLOCKING 0x0 ;  /* 0x0000000000007b1d */ /* 0x000fec0000010000 */
[----:B------:R-:W1:Y:S02]  /*0970*/  @!P2 LDS.64 R12, [R16] ;  /* 0x00000000100ca984 */ /* 0x000e640000000a00 */
[----:B-1----:R-:W-:-:S02]  /*0980*/  @!P2 IMAD.IADD R19, R13, 0x1, R12 ;  /* 0x000000010d13a824 */ /* 0x002fc400078e020c */
[----:B------:R-:W-:-:S05]  /*0990*/  IMAD.MOV.U32 R18, RZ, RZ, R13 ;  /* 0x000000ffff127224 */ /* 0x000fca00078e000d */
[----:B------:R-:W-:Y:S01]  /*09a0*/  @!P2 STS.64 [R16], R18 ;  /* 0x000000121000a388 */ /* 0x000fe20000000a00 */
[----:B------:R-:W-:Y:S06]  /*09b0*/  BAR.SYNC.DEFER_BLOCKING 0x0 ;  /* 0x0000000000007b1d */ /* 0x000fec0000010000 */
[----:B------:R-:W1:Y:S01]  /*09c0*/  @!P1 LDS R11, [R6] ;  /* 0x00000000060b9984 */ /* 0x000e620000000800 */
[----:B0-----:R-:W-:-:S05]  /*09d0*/  @!P1 IMAD.WIDE R2, R2, 0x4, R8 ;  /* 0x0000000402029825 */ /* 0x001fca00078e0208 */
[----:B-1----:R0:W-:Y:S01]  /*09e0*/  @!P1 STG.E desc[UR6][R2.64], R11 ;  /* 0x0000000b02009986 */ /* 0x0021e2000c101906 */
[----:B------:R-:W-:Y:S05]  /*09f0*/  @P0 EXIT ;  /* 0x000000000000094d */ /* 0x000fea0003800000 */
[----:B------:R-:W1:Y:S01]  /*0a00*/  LDS R5, [R5] ;  /* 0x0000000005057984 */ /* 0x000e620000000800 */
[----:B0-----:R-:W0:Y:S02]  /*0a10*/  LDC.64 R2, c[0x0][0x380] ;  /* 0x0000e000ff027b82 */ /* 0x001e240000000a00 */
[----:B0-----:R-:W-:-:S05]  /*0a20*/  IMAD.WIDE.U32 R2, R0, 0x4, R2 ;  /* 0x0000000400027825 */ /* 0x001fca00078e0002 */
[----:B-1----:R-:W-:Y:S01]  /*0a30*/  STG.E desc[UR6][R2.64], R5 ;  /* 0x0000000502007986 */ /* 0x002fe2000c101906 */
[----:B------:R-:W-:Y:S05]  /*0a40*/  EXIT ;  /* 0x000000000000794d */ /* 0x000fea0003800000 */
.L_x_2:
        /* <DEDUP_REMOVED lines=11> */
.L_x_4:


//--------------------- .nv.shared.reserved.0     --------------------------
	.section	.nv.shared.reserved.0,"aw",@nobits
	.weak		__nv_reservedSMEM_offset_0_alias
	.size		__nv_reservedSMEM_offset_0_alias, 0, 64
	.other		__nv_reservedSMEM_offset_0_alias,@"STO_CUDA_RESERVED_SHARED STV_DEFAULT"
__nv_reservedSMEM_offset_0_alias:
	.zero		0
	.zero		64


//--------------------- .nv.shared._Z19prescanArray_kernelPjS_S_i --------------------------
	.section	.nv.shared._Z19prescanArray_kernelPjS_S_i,"aw",@nobits
	.sectionflags	@""
	.align	4
.nv.shared._Z19prescanArray_kernelPjS_S_i:
	.zero		3072


//--------------------- .nv.constant0._Z18BlockSum_IncrementPjS_i --------------------------
	.section	.nv.constant0._Z18BlockSum_IncrementPjS_i,"a",@progbits
	.sectionflags	@""
	.align	4
.nv.constant0._Z18BlockSum_IncrementPjS_i:
	.zero		916


//--------------------- .nv.constant0._Z19prescanArray_kernelPjS_S_i --------------------------
	.section	.nv.constant0._Z19prescanArray_kernelPjS_S_i,"a",@progbits
	.sectionflags	@""
	.align	4
.nv.constant0._Z19prescanArray_kernelPjS_S_i:
	.zero		924


//--------------------- SYMBOLS --------------------------

	.type		.nv.reservedSmem.offset0,@object
	.size		.nv.reservedSmem.offset0,0x4
	.type		.nv.reservedSmem.cap,@object
	.size		.nv.reservedSmem.cap,0x4
